//
// Generated by NVIDIA NVVM Compiler
//
// Compiler Build ID: CL-36424714
// Cuda compilation tools, release 13.0, V13.0.88
// Based on NVVM 20.0.0
//

.version 9.0
.target sm_100
.address_size 64

	// .globl	_ZN7kernels8samplingEv

.visible .entry _ZN7kernels8samplingEv()
{


	ret;

}


// ===== COMPILED SASS (sm_100) =====

	.target	sm_100

	.elftype	@"ET_EXEC"


//--------------------- .note.nv.tkinfo           --------------------------
	.section	.note.nv.tkinfo,"",@"SHT_NOTE"
	.sectionflags	@"SHF_NOTE_NV_TKINFO"
	.tkinfo
        /*0018*/ 	.word	0x00000002
        /*0030*/ 	.string	""
        /*0030*/ 	.string	"ptxas"
        /*0030*/ 	.string	"Cuda compilation tools, release 13.0, V13.0.88"
        /*0030*/ 	.string	"Build cuda_13.0.r13.0/compiler.36424714_0"
        /*0030*/ 	.string	"-arch sm_100 -m 64 "



//--------------------- .note.nv.cuinfo           --------------------------
	.section	.note.nv.cuinfo,"",@"SHT_NOTE"
	.sectionflags	@"SHF_NOTE_NV_CUINFO"
        /*0018*/ 	.short	0x0002
        /*001a*/ 	.short	0x0064
        /*001c*/ 	.short	0x0082
	.zero		2


//--------------------- .nv.info                  --------------------------
	.section	.nv.info,"",@"SHT_CUDA_INFO"
	.align	4


	//----- nvinfo : EIATTR_REGCOUNT
	.align		4
        /*0000*/ 	.byte	0x04, 0x2f
        /*0002*/ 	.short	(.L_1 - .L_0)
	.align		4
.L_0:
        /*0004*/ 	.word	index@(_ZN7kernels8samplingEv)
        /*0008*/ 	.word	0x00000004


	//----- nvinfo : EIATTR_FRAME_SIZE
	.align		4
.L_1:
        /*000c*/ 	.byte	0x04, 0x11
        /*000e*/ 	.short	(.L_3 - .L_2)
	.align		4
.L_2:
        /*0010*/ 	.word	index@(_ZN7kernels8samplingEv)
        /*0014*/ 	.word	0x00000000


	//----- nvinfo : EIATTR_MIN_STACK_SIZE
	.align		4
.L_3:
        /*0018*/ 	.byte	0x04, 0x12
        /*001a*/ 	.short	(.L_5 - .L_4)
	.align		4
.L_4:
        /*001c*/ 	.word	index@(_ZN7kernels8samplingEv)
        /*0020*/ 	.word	0x00000000
.L_5:


//--------------------- .nv.compat                --------------------------
	.section	.nv.compat,"",@"SHT_CUDA_COMPAT_INFO"
	.align	4
        /*0000*/ 	.byte	0x02, 0x09, 0x00, 0x00, 0x02, 0x02, 0x01, 0x00, 0x02, 0x05, 0x05, 0x00, 0x03, 0x07, 0x01, 0x01
        /*0010*/ 	.byte	0x02, 0x03, 0x00, 0x00, 0x02, 0x06, 0x01, 0x00, 0x04, 0x0b, 0x08, 0x00, 0x09, 0x00, 0x00, 0x00
        /*0020*/ 	.byte	0x00, 0x00, 0x00, 0x00


//--------------------- .nv.info._ZN7kernels8samplingEv --------------------------
	.section	.nv.info._ZN7kernels8samplingEv,"",@"SHT_CUDA_INFO"
	.sectionflags	@""
	.align	4


	//----- nvinfo : EIATTR_CUDA_API_VERSION
	.align		4
        /*0000*/ 	.byte	0x04, 0x37
        /*0002*/ 	.short	(.L_7 - .L_6)
.L_6:
        /*0004*/ 	.word	0x00000082


	//----- nvinfo : EIATTR_SPARSE_MMA_MASK
	.align		4
.L_7:
        /*0008*/ 	.byte	0x03, 0x50
        /*000a*/ 	.short	0x0000


	//----- nvinfo : EIATTR_MAXREG_COUNT
	.align		4
        /*000c*/ 	.byte	0x03, 0x1b
        /*000e*/ 	.short	0x00ff


	//----- nvinfo : EIATTR_MERCURY_ISA_VERSION
	.align		4
        /*0010*/ 	.byte	0x03, 0x5f
        /*0012*/ 	.short	0x0101


	//----- nvinfo : EIATTR_VRC_CTA_INIT_COUNT
	.align		4
        /*0014*/ 	.byte	0x02, 0x4a
	.zero		1
	.zero		1


	//----- nvinfo : EIATTR_EXIT_INSTR_OFFSETS
	.align		4
        /*0018*/ 	.byte	0x04, 0x1c
        /*001a*/ 	.short	(.L_9 - .L_8)


	//   ....[0]....
.L_8:
        /*001c*/ 	.word	0x00000010


	//----- nvinfo : EIATTR_SW_WAR
	.align		4
.L_9:
        /*0020*/ 	.byte	0x04, 0x36
        /*0022*/ 	.short	(.L_11 - .L_10)
.L_10:
        /*0024*/ 	.word	0x00000008
.L_11:


//--------------------- .nv.callgraph             --------------------------
	.section	.nv.callgraph,"",@"SHT_CUDA_CALLGRAPH"
	.align	4
	.sectionentsize	8
	.align		4
        /*0000*/ 	.word	0x00000000
	.align		4
        /*0004*/ 	.word	0xffffffff
	.align		4
        /*0008*/ 	.word	0x00000000
	.align		4
        /*000c*/ 	.word	0xfffffffe
	.align		4
        /*0010*/ 	.word	0x00000000
	.align		4
        /*0014*/ 	.word	0xfffffffd
	.align		4
        /*0018*/ 	.word	0x00000000
	.align		4
        /*001c*/ 	.word	0xfffffffc


//--------------------- .text._ZN7kernels8samplingEv --------------------------
	.section	.text._ZN7kernels8samplingEv,"ax",@progbits
	.align	128
        .global         _ZN7kernels8samplingEv
        .type           _ZN7kernels8samplingEv,@function
        .size           _ZN7kernels8samplingEv,(.L_x_1 - _ZN7kernels8samplingEv)
        .other          _ZN7kernels8samplingEv,@"STO_CUDA_ENTRY STV_DEFAULT"
_ZN7kernels8samplingEv:
.text._ZN7kernels8samplingEv:
[----:B------:R-:W-:Y:S01]  /*0000*/  LDC R1, c[0x0][0x37c] ;  /* 0x0000df00ff017b82 */ /* 0x000fe20000000800 */
[----:B------:R-:W-:Y:S05]  /*0010*/  EXIT ;  /* 0x000000000000794d */ /* 0x000fea0003800000 */
.L_x_0:
[----:B------:R-:W-:-:S00]  /*0020*/  BRA `(.L_x_0) ;  /* 0xfffffffc00fc7947 */ /* 0x000fc0000383ffff */
[----:B------:R-:W-:-:S00]  /*0030*/  NOP ;  /* 0x0000000000007918 */ /* 0x000fc00000000000 */
        /* <DEDUP_REMOVED lines=12> */
.L_x_1:


//--------------------- .nv.shared.reserved.0     --------------------------
	.section	.nv.shared.reserved.0,"aw",@nobits
	.weak		__nv_reservedSMEM_offset_0_alias
	.size		__nv_reservedSMEM_offset_0_alias, 0, 64
	.other		__nv_reservedSMEM_offset_0_alias,@"STO_CUDA_RESERVED_SHARED STV_DEFAULT"
__nv_reservedSMEM_offset_0_alias:
	.zero		0
	.zero		64


//--------------------- .nv.constant0._ZN7kernels8samplingEv --------------------------
	.section	.nv.constant0._ZN7kernels8samplingEv,"a",@progbits
	.sectionflags	@""
	.align	4
.nv.constant0._ZN7kernels8samplingEv:
	.zero		896


//--------------------- SYMBOLS --------------------------

	.type		.nv.reservedSmem.offset0,@object
	.size		.nv.reservedSmem.offset0,0x4
